	.headerflags	@"EF_CUDA_TEXMODE_UNIFIED EF_CUDA_64BIT_ADDRESS EF_CUDA_ACCELERATORS EF_CUDA_SM90 EF_CUDA_VIRTUAL_SM(EF_CUDA_SM90)"
	.elftype	@"ET_EXEC"


//--------------------- .nv.info                  --------------------------
	.section	.nv.info,"",@"SHT_CUDA_INFO"
	.align	4


	//----- nvinfo : EIATTR_REGCOUNT
	.align		4
        /*0000*/ 	.byte	0x04, 0x2f
        /*0002*/ 	.short	(.L_1 - .L_0)
	.align		4
.L_0:
        /*0004*/ 	.word	index@(triton_poi_fused_clone_0)
        /*0008*/ 	.word	0x00000010


	//----- nvinfo : EIATTR_MIN_STACK_SIZE
	.align		4
.L_1:
        /*000c*/ 	.byte	0x04, 0x12
        /*000e*/ 	.short	(.L_3 - .L_2)
	.align		4
.L_2:
        /*0010*/ 	.word	index@(triton_poi_fused_clone_0)
        /*0014*/ 	.word	0x00000000


	//----- nvinfo : EIATTR_FRAME_SIZE
	.align		4
.L_3:
        /*0018*/ 	.byte	0x04, 0x11
        /*001a*/ 	.short	(.L_5 - .L_4)
	.align		4
.L_4:
        /*001c*/ 	.word	index@(triton_poi_fused_clone_0)
        /*0020*/ 	.word	0x00000000


	//----- nvinfo : EIATTR_MIN_STACK_SIZE
	.align		4
.L_5:
        /*0024*/ 	.byte	0x04, 0x12
        /*0026*/ 	.short	(.L_7 - .L_6)
	.align		4
.L_6:
        /*0028*/ 	.word	index@(triton_poi_fused_clone_0)
        /*002c*/ 	.word	0x00000000
.L_7:


//--------------------- .nv.info.triton_poi_fused_clone_0 --------------------------
	.section	.nv.info.triton_poi_fused_clone_0,"",@"SHT_CUDA_INFO"
	.sectionflags	@""
	.align	4


	//----- nvinfo : EIATTR_CUDA_API_VERSION
	.align		4
        /*0000*/ 	.byte	0x04, 0x37
        /*0002*/ 	.short	(.L_9 - .L_8)
.L_8:
        /*0004*/ 	.word	0x0000007c


	//----- nvinfo : EIATTR_KPARAM_INFO
	.align		4
.L_9:
        /*0008*/ 	.byte	0x04, 0x17
        /*000a*/ 	.short	(.L_11 - .L_10)
.L_10:
        /*000c*/ 	.word	0x00000000
        /*0010*/ 	.short	0x0004
        /*0012*/ 	.short	0x001c
        /*0014*/ 	.byte	0x00, 0xf0, 0x11, 0x00


	//----- nvinfo : EIATTR_KPARAM_INFO
	.align		4
.L_11:
        /*0018*/ 	.byte	0x04, 0x17
        /*001a*/ 	.short	(.L_13 - .L_12)
.L_12:
        /*001c*/ 	.word	0x00000000
        /*0020*/ 	.short	0x0003
        /*0022*/ 	.short	0x0018
        /*0024*/ 	.byte	0x00, 0xf0, 0x11, 0x00


	//----- nvinfo : EIATTR_KPARAM_INFO
	.align		4
.L_13:
        /*0028*/ 	.byte	0x04, 0x17
        /*002a*/ 	.short	(.L_15 - .L_14)
.L_14:
        /*002c*/ 	.word	0x00000000
        /*0030*/ 	.short	0x0002
        /*0032*/ 	.short	0x0010
        /*0034*/ 	.byte	0x00, 0xf4, 0x21, 0x00


	//----- nvinfo : EIATTR_KPARAM_INFO
	.align		4
.L_15:
        /*0038*/ 	.byte	0x04, 0x17
        /*003a*/ 	.short	(.L_17 - .L_16)
.L_16:
        /*003c*/ 	.word	0x00000000
        /*0040*/ 	.short	0x0001
        /*0042*/ 	.short	0x0008
        /*0044*/ 	.byte	0x00, 0xf4, 0x21, 0x00


	//----- nvinfo : EIATTR_KPARAM_INFO
	.align		4
.L_17:
        /*0048*/ 	.byte	0x04, 0x17
        /*004a*/ 	.short	(.L_19 - .L_18)
.L_18:
        /*004c*/ 	.word	0x00000000
        /*0050*/ 	.short	0x0000
        /*0052*/ 	.short	0x0000
        /*0054*/ 	.byte	0x00, 0xf4, 0x21, 0x00


	//----- nvinfo : EIATTR_SPARSE_MMA_MASK
	.align		4
.L_19:
        /*0058*/ 	.byte	0x03, 0x50
        /*005a*/ 	.short	0x0000


	//----- nvinfo : EIATTR_MAXREG_COUNT
	.align		4
        /*005c*/ 	.byte	0x03, 0x1b
        /*005e*/ 	.short	0x00ff


	//----- nvinfo : EIATTR_EXIT_INSTR_OFFSETS
	.align		4
        /*0060*/ 	.byte	0x04, 0x1c
        /*0062*/ 	.short	(.L_21 - .L_20)


	//   ....[0]....
.L_20:
        /*0064*/ 	.word	0x000002c0


	//   ....[1]....
        /*0068*/ 	.word	0x00000330


	//----- nvinfo : EIATTR_REQNTID
	.align		4
.L_21:
        /*006c*/ 	.byte	0x04, 0x10
        /*006e*/ 	.short	(.L_23 - .L_22)
.L_22:
        /*0070*/ 	.word	0x00000080
        /*0074*/ 	.word	0x00000001
        /*0078*/ 	.word	0x00000001


	//----- nvinfo : EIATTR_CBANK_PARAM_SIZE
	.align		4
.L_23:
        /*007c*/ 	.byte	0x03, 0x19
        /*007e*/ 	.short	0x0020


	//----- nvinfo : EIATTR_PARAM_CBANK
	.align		4
        /*0080*/ 	.byte	0x04, 0x0a
        /*0082*/ 	.short	(.L_25 - .L_24)
	.align		4
.L_24:
        /*0084*/ 	.word	index@(.nv.constant0.triton_poi_fused_clone_0)
        /*0088*/ 	.short	0x0210
        /*008a*/ 	.short	0x0020


	//----- nvinfo : EIATTR_SW_WAR
	.align		4
.L_25:
        /*008c*/ 	.byte	0x04, 0x36
        /*008e*/ 	.short	(.L_27 - .L_26)
.L_26:
        /*0090*/ 	.word	0x00000008
.L_27:


//--------------------- .nv.callgraph             --------------------------
	.section	.nv.callgraph,"",@"SHT_CUDA_CALLGRAPH"
	.align	4
	.sectionentsize	8
	.align		4
        /*0000*/ 	.word	0x00000000
	.align		4
        /*0004*/ 	.word	0xffffffff
	.align		4
        /*0008*/ 	.word	0x00000000
	.align		4
        /*000c*/ 	.word	0xfffffffe
	.align		4
        /*0010*/ 	.word	0x00000000
	.align		4
        /*0014*/ 	.word	0xfffffffd
	.align		4
        /*0018*/ 	.word	0x00000000
	.align		4
        /*001c*/ 	.word	0xfffffffc


//--------------------- .text.triton_poi_fused_clone_0 --------------------------
	.section	.text.triton_poi_fused_clone_0,"ax",@progbits
	.sectionflags	@"SHF_BARRIERS=1"
	.align	128
        .global         triton_poi_fused_clone_0
        .type           triton_poi_fused_clone_0,@function
        .size           triton_poi_fused_clone_0,(.L_x_1 - triton_poi_fused_clone_0)
        .other          triton_poi_fused_clone_0,@"STO_CUDA_ENTRY STV_DEFAULT"
triton_poi_fused_clone_0:
.text.triton_poi_fused_clone_0:
[----:B------:R-:W0:Y:S02]  /*0000*/  LDC R1, c[0x0][0x28] ;  /* 0x00000a00ff017b82 */ /* 0x000e240000000800 */
[----:B------:R-:W1:Y:S01]  /*0010*/  S2R R12, SR_TID.X ;  /* 0x00000000000c7919 */ /* 0x000e620000002100 */
[----:B------:R-:W2:Y:S01]  /*0020*/  LDC.64 R6, c[0x0][0x218] ;  /* 0x00008600ff067b82 */ /* 0x000ea20000000a00 */
[----:B------:R-:W-:Y:S01]  /*0030*/  ULDC.64 UR6, c[0x0][0x208] ;  /* 0x0000820000067ab9 */ /* 0x000fe20000000a00 */
[----:B------:R-:W3:Y:S01]  /*0040*/  S2R R4, SR_CTAID.Y ;  /* 0x0000000000047919 */ /* 0x000ee20000002600 */
[----:B------:R-:W4:Y:S01]  /*0050*/  S2R R0, SR_CTAID.X ;  /* 0x0000000000007919 */ /* 0x000f220000002500 */
[----:B-1----:R-:W-:Y:S01]  /*0060*/  IMAD.SHL.U32 R2, R12, 0x2, RZ ;  /* 0x000000020c027824 */ /* 0x002fe200078e00ff */
[----:B---3--:R-:W-:-:S04]  /*0070*/  SHF.R.S32.HI R9, RZ, 0x17, R4 ;  /* 0x00000017ff097819 */ /* 0x008fc80000011404 */
[----:B------:R-:W-:Y:S02]  /*0080*/  LOP3.LUT R5, R2, 0xfe, RZ, 0xc0, !PT ;  /* 0x000000fe02057812 */ /* 0x000fe400078ec0ff */
[----:B------:R-:W-:Y:S01]  /*0090*/  SGXT R9, R9, 0x1 ;  /* 0x000000010909781a */ /* 0x000fe20000000200 */
[----:B------:R-:W1:Y:S01]  /*00a0*/  LDC.64 R2, c[0x0][0x210] ;  /* 0x00008400ff027b82 */ /* 0x000e620000000a00 */
[----:B------:R-:W-:Y:S02]  /*00b0*/  PRMT R8, R5, 0x6540, R4 ;  /* 0x0000654005087816 */ /* 0x000fe40000000004 */
[----:B----4-:R-:W-:Y:S02]  /*00c0*/  ISETP.GE.AND P0, PT, R0, 0x4, PT ;  /* 0x000000040000780c */ /* 0x010fe40003f06270 */
[----:B------:R-:W-:-:S04]  /*00d0*/  LEA.HI R9, R9, R8, RZ, 0x2 ;  /* 0x0000000809097211 */ /* 0x000fc800078f10ff */
[C---:B------:R-:W-:Y:S01]  /*00e0*/  LOP3.LUT R11, R9.reuse, 0xfffffffc, RZ, 0xc0, !PT ;  /* 0xfffffffc090b7812 */ /* 0x040fe200078ec0ff */
[----:B------:R-:W-:-:S04]  /*00f0*/  IMAD.SHL.U32 R9, R9, 0x4, RZ ;  /* 0x0000000409097824 */ /* 0x000fc800078e00ff */
[----:B------:R-:W-:Y:S01]  /*0100*/  IMAD.IADD R11, R8, 0x1, -R11 ;  /* 0x00000001080b7824 */ /* 0x000fe200078e0a0b */
[----:B------:R-:W-:-:S03]  /*0110*/  LOP3.LUT R9, R9, 0xfffffff0, RZ, 0xc0, !PT ;  /* 0xfffffff009097812 */ /* 0x000fc600078ec0ff */
[----:B------:R-:W-:Y:S02]  /*0120*/  IMAD R8, R0, 0x4, R11 ;  /* 0x0000000400087824 */ /* 0x000fe400078e020b */
[----:B--2---:R-:W-:Y:S01]  /*0130*/  IMAD.WIDE R6, R11, 0x4, R6 ;  /* 0x000000040b067825 */ /* 0x004fe200078e0206 */
[----:B------:R-:W-:-:S03]  /*0140*/  CS2R R10, SRZ ;  /* 0x00000000000a7805 */ /* 0x000fc6000001ff00 */
[----:B------:R-:W-:Y:S02]  /*0150*/  IMAD.IADD R9, R8, 0x1, R9 ;  /* 0x0000000108097824 */ /* 0x000fe400078e0209 */
[----:B------:R-:W2:Y:S02]  /*0160*/  LDG.E.EL.64 R6, desc[UR6][R6.64] ;  /* 0x0000000606067981 */ /* 0x000ea4000c2e1b00 */
[----:B-1----:R-:W-:-:S05]  /*0170*/  IMAD.WIDE R2, R9, 0x4, R2 ;  /* 0x0000000409027825 */ /* 0x002fca00078e0202 */
[----:B------:R1:W2:Y:S01]  /*0180*/  @!P0 LDG.E.EL.64 R10, desc[UR6][R2.64] ;  /* 0x00000006020a8981 */ /* 0x0002a2000c2e1b00 */
[----:B------:R-:W3:Y:S01]  /*0190*/  S2UR UR5, SR_CgaCtaId ;  /* 0x00000000000579c3 */ /* 0x000ee20000008800 */
[----:B------:R-:W-:Y:S02]  /*01a0*/  UMOV UR4, 0x400 ;  /* 0x0000040000047882 */ /* 0x000fe40000000000 */
[----:B---3--:R-:W-:-:S06]  /*01b0*/  UPRMT UR4, UR5, 0x654, UR4 ;  /* 0x0000065405047896 */ /* 0x008fcc0008000004 */
[----:B------:R-:W-:Y:S02]  /*01c0*/  LEA R8, R5, UR4, 0x3 ;  /* 0x0000000405087c11 */ /* 0x000fe4000f8e18ff */
[----:B------:R-:W-:-:S04]  /*01d0*/  LOP3.LUT R9, R12, 0x7f, RZ, 0xc0, !PT ;  /* 0x0000007f0c097812 */ /* 0x000fc800078ec0ff */
[C---:B------:R-:W-:Y:S02]  /*01e0*/  LEA R12, R9.reuse, UR4, 0x3 ;  /* 0x00000004090c7c11 */ /* 0x040fe4000f8e18ff */
[----:B-1----:R-:W-:-:S05]  /*01f0*/  PRMT R3, R9, 0x6540, R4 ;  /* 0x0000654009037816 */ /* 0x002fca0000000004 */
[----:B------:R-:W-:Y:S01]  /*0200*/  IMAD R3, R3, 0x4, R0 ;  /* 0x0000000403037824 */ /* 0x000fe200078e0200 */
[----:B------:R-:W-:-:S04]  /*0210*/  LOP3.LUT R5, R9, 0x80, RZ, 0xfc, !PT ;  /* 0x0000008009057812 */ /* 0x000fc800078efcff */
[----:B------:R-:W-:Y:S01]  /*0220*/  LEA R5, R5, UR4, 0x3 ;  /* 0x0000000405057c11 */ /* 0x000fe2000f8e18ff */
[----:B--2---:R-:W-:Y:S01]  /*0230*/  FADD R10, R6, R10 ;  /* 0x0000000a060a7221 */ /* 0x004fe20000000000 */
[----:B------:R-:W-:Y:S02]  /*0240*/  FADD R11, R7, R11 ;  /* 0x0000000b070b7221 */ /* 0x000fe40000000000 */
[----:B------:R-:W1:Y:S02]  /*0250*/  LDC.64 R6, c[0x0][0x220] ;  /* 0x00008800ff067b82 */ /* 0x000e640000000a00 */
[----:B------:R-:W-:Y:S04]  /*0260*/  STS [R8], R10 ;  /* 0x0000000a08007388 */ /* 0x000fe80000000800 */
[----:B------:R-:W-:Y:S02]  /*0270*/  STS [R8+0x8], R11 ;  /* 0x0000080b08007388 */ /* 0x000fe40000000800 */
[----:B------:R-:W-:Y:S06]  /*0280*/  BAR.SYNC.DEFER_BLOCKING 0x0 ;  /* 0x0000000000007b1d */ /* 0x000fec0000010000 */
[----:B------:R-:W2:Y:S01]  /*0290*/  LDS R13, [R12] ;  /* 0x000000000c0d7984 */ /* 0x000ea20000000800 */
[----:B-1----:R-:W-:-:S05]  /*02a0*/  IMAD.WIDE R2, R3, 0x4, R6 ;  /* 0x0000000403027825 */ /* 0x002fca00078e0206 */
[----:B--2---:R1:W-:Y:S01]  /*02b0*/  @!P0 STG.E desc[UR6][R2.64], R13 ;  /* 0x0000000d02008986 */ /* 0x0043e2000c101906 */
[----:B------:R-:W-:Y:S05]  /*02c0*/  @P0 EXIT ;  /* 0x000000000000094d */ /* 0x000fea0003800000 */
[----:B------:R-:W0:Y:S01]  /*02d0*/  LDS R5, [R5] ;  /* 0x0000000005057984 */ /* 0x000e220000000800 */
[----:B------:R-:W-:-:S05]  /*02e0*/  IMAD.SHL.U32 R4, R4, 0x100, RZ ;  /* 0x0000010004047824 */ /* 0x000fca00078e00ff */
[----:B------:R-:W-:-:S05]  /*02f0*/  LOP3.LUT R9, R4, 0x80, R9, 0xfe, !PT ;  /* 0x0000008004097812 */ /* 0x000fca00078efe09 */
[----:B-1----:R-:W-:-:S04]  /*0300*/  IMAD R3, R9, 0x4, R0 ;  /* 0x0000000409037824 */ /* 0x002fc800078e0200 */
[----:B------:R-:W-:-:S05]  /*0310*/  IMAD.WIDE R2, R3, 0x4, R6 ;  /* 0x0000000403027825 */ /* 0x000fca00078e0206 */
[----:B0-----:R-:W-:Y:S01]  /*0320*/  STG.E desc[UR6][R2.64], R5 ;  /* 0x0000000502007986 */ /* 0x001fe2000c101906 */
[----:B------:R-:W-:Y:S05]  /*0330*/  EXIT ;  /* 0x000000000000794d */ /* 0x000fea0003800000 */
.L_x_0:
[----:B------:R-:W-:-:S00]  /*0340*/  BRA `(.L_x_0) ;  /* 0xfffffffc00fc7947 */ /* 0x000fc0000383ffff */
[----:B------:R-:W-:-:S00]  /*0350*/  NOP ;  /* 0x0000000000007918 */ /* 0x000fc00000000000 */
        /* <DEDUP_REMOVED lines=10> */
.L_x_1:


//--------------------- .nv.shared.triton_poi_fused_clone_0 --------------------------
	.section	.nv.shared.triton_poi_fused_clone_0,"aw",@nobits
	.sectionflags	@""
	.align	16
	.zero		1024


//--------------------- .nv.constant0.triton_poi_fused_clone_0 --------------------------
	.section	.nv.constant0.triton_poi_fused_clone_0,"a",@progbits
	.sectionflags	@""
	.align	4
.nv.constant0.triton_poi_fused_clone_0:
	.zero		560
